//
// Generated by NVIDIA NVVM Compiler
//
// Compiler Build ID: CL-36424714
// Cuda compilation tools, release 13.0, V13.0.88
// Based on NVVM 20.0.0
//

.version 9.0
.target sm_100
.address_size 64

	// .globl	_Z7kernel0PfS_
// _ZZ7kernel0PfS_E2SA has been demoted
// _ZZ7kernel0PfS_E2SB has been demoted
// _ZZ7kernel0PfS_E4SROT has been demoted
// _ZZ7kernel1PfS_E2SA has been demoted
// _ZZ7kernel1PfS_E2SB has been demoted
// _ZZ7kernel1PfS_E4SROT has been demoted

.visible .entry _Z7kernel0PfS_(
	.param .u64 .ptr .align 1 _Z7kernel0PfS__param_0,
	.param .u64 .ptr .align 1 _Z7kernel0PfS__param_1
)
{
	.reg .pred 	%p<3>;
	.reg .b16 	%rs<9>;
	.reg .b32 	%r<52>;
	.reg .b32 	%f<41>;
	.reg .b64 	%rd<9>;
	// demoted variable
	.shared .align 4 .b8 _ZZ7kernel0PfS_E2SA[128];
	// demoted variable
	.shared .align 4 .b8 _ZZ7kernel0PfS_E2SB[128];
	// demoted variable
	.shared .align 4 .b8 _ZZ7kernel0PfS_E4SROT[512];
	ld.param.u64 	%rd1, [_Z7kernel0PfS__param_0];
	ld.param.u64 	%rd2, [_Z7kernel0PfS__param_1];
	cvta.to.global.u64 	%rd3, %rd2;
	cvta.to.global.u64 	%rd4, %rd1;
	mov.u32 	%r1, %tid.x;
	mov.u32 	%r2, %ctaid.x;
	shr.u32 	%r3, %r1, 1;
	shl.b32 	%r4, %r2, 16;
	shr.s32 	%r5, %r4, 13;
	add.s32 	%r6, %r5, %r3;
	mul.wide.s32 	%rd5, %r6, 4;
	add.s64 	%rd6, %rd4, %rd5;
	ld.global.f32 	%f1, [%rd6];
	shl.b32 	%r7, %r3, 2;
	mov.u32 	%r8, _ZZ7kernel0PfS_E2SA;
	add.s32 	%r9, %r8, %r7;
	st.shared.f32 	[%r9], %f1;
	ld.global.f32 	%f2, [%rd6+128];
	st.shared.f32 	[%r9+32], %f2;
	ld.global.f32 	%f3, [%rd6+256];
	st.shared.f32 	[%r9+64], %f3;
	ld.global.f32 	%f4, [%rd6+384];
	st.shared.f32 	[%r9+96], %f4;
	mul.wide.u32 	%rd7, %r1, 4;
	add.s64 	%rd8, %rd3, %rd7;
	ld.global.f32 	%f5, [%rd8];
	shl.b32 	%r10, %r1, 2;
	mov.u32 	%r11, _ZZ7kernel0PfS_E4SROT;
	add.s32 	%r12, %r11, %r10;
	st.shared.f32 	[%r12], %f5;
	ld.global.f32 	%f6, [%rd8+64];
	st.shared.f32 	[%r12+64], %f6;
	ld.global.f32 	%f7, [%rd8+128];
	st.shared.f32 	[%r12+128], %f7;
	ld.global.f32 	%f8, [%rd8+192];
	st.shared.f32 	[%r12+192], %f8;
	ld.global.f32 	%f9, [%rd8+256];
	st.shared.f32 	[%r12+256], %f9;
	ld.global.f32 	%f10, [%rd8+320];
	st.shared.f32 	[%r12+320], %f10;
	ld.global.f32 	%f11, [%rd8+384];
	st.shared.f32 	[%r12+384], %f11;
	ld.global.f32 	%f12, [%rd8+448];
	st.shared.f32 	[%r12+448], %f12;
	bar.sync 	0;
	and.b32  	%r13, %r1, 1022;
	shr.u32 	%r14, %r1, 3;
	and.b32  	%r15, %r1, 1;
	setp.eq.b32 	%p1, %r15, 1;
	cvt.u16.u32 	%rs1, %r14;
	selp.b16 	%rs2, %rs1, 0, %p1;
	cvt.u16.u32 	%rs3, %r1;
	shl.b16 	%rs4, %rs3, 1;
	and.b16  	%rs5, %rs4, 2;
	sub.s16 	%rs6, 1, %rs5;
	shl.b16 	%rs7, %rs2, 1;
	sub.s16 	%rs8, 1, %rs7;
	cvt.rn.f32.s16 	%f13, %rs8;
	add.s32 	%r16, %r9, %r7;
	ld.shared.f32 	%f14, [%r16];
	cvt.rn.f32.s16 	%f15, %rs6;
	ld.shared.f32 	%f16, [%r16+64];
	fma.rn.f32 	%f17, %f16, %f15, %f14;
	mul.f32 	%f18, %f17, %f13;
	shl.b32 	%r17, %r1, 4;
	and.b32  	%r18, %r17, 16;
	add.s32 	%r19, %r18, %r13;
	cvt.u32.u16 	%r20, %rs2;
	add.s32 	%r21, %r19, %r20;
	shl.b32 	%r22, %r21, 2;
	mov.u32 	%r23, _ZZ7kernel0PfS_E2SB;
	add.s32 	%r24, %r23, %r22;
	st.shared.f32 	[%r24], %f18;
	ld.shared.f32 	%f19, [%r16+4];
	ld.shared.f32 	%f20, [%r16+68];
	fma.rn.f32 	%f21, %f20, %f15, %f19;
	setp.eq.s16 	%p2, %rs2, 0;
	selp.u32 	%r25, 1, 0, %p2;
	or.b32  	%r26, %r19, %r25;
	shl.b32 	%r27, %r26, 2;
	add.s32 	%r28, %r23, %r27;
	st.shared.f32 	[%r28], %f21;
	bar.sync 	0;
	and.b32  	%r29, %r1, 1016;
	add.s32 	%r30, %r13, %r29;
	shl.b32 	%r31, %r1, 1;
	and.b32  	%r32, %r31, 2;
	add.s32 	%r33, %r32, %r14;
	shl.b32 	%r34, %r30, 2;
	add.s32 	%r35, %r23, %r34;
	ld.shared.f32 	%f22, [%r35];
	ld.shared.f32 	%f23, [%r35+32];
	fma.rn.f32 	%f24, %f23, %f15, %f22;
	shl.b32 	%r36, %r1, 3;
	and.b32  	%r37, %r36, 8;
	add.s32 	%r38, %r30, %r37;
	shl.b32 	%r39, %r38, 2;
	add.s32 	%r40, %r8, %r39;
	st.shared.f32 	[%r40], %f24;
	ld.shared.f32 	%f25, [%r35+4];
	ld.shared.f32 	%f26, [%r35+36];
	fma.rn.f32 	%f27, %f26, %f15, %f25;
	st.shared.f32 	[%r40+4], %f27;
	bar.sync 	0;
	ld.shared.f32 	%f28, [%r40];
	shl.b32 	%r41, %r2, 18;
	shl.b32 	%r42, %r1, 15;
	and.b32  	%r43, %r42, 196608;
	or.b32  	%r44, %r41, %r43;
	mul.lo.s32 	%r45, %r44, %r33;
	shr.s32 	%r46, %r45, 13;
	add.s32 	%r47, %r11, %r46;
	ld.shared.f32 	%f29, [%r47];
	ld.shared.f32 	%f30, [%r40+4];
	ld.shared.f32 	%f31, [%r47+4];
	mul.f32 	%f32, %f30, %f31;
	fma.rn.f32 	%f33, %f28, %f29, %f32;
	shl.b32 	%r48, %r1, 5;
	and.b32  	%r49, %r48, 32;
	add.s32 	%r50, %r35, %r49;
	st.shared.f32 	[%r50], %f33;
	mul.f32 	%f34, %f30, %f29;
	mul.f32 	%f35, %f31, %f28;
	sub.f32 	%f36, %f34, %f35;
	st.shared.f32 	[%r50+4], %f36;
	bar.sync 	0;
	add.s32 	%r51, %r23, %r7;
	ld.shared.f32 	%f37, [%r51];
	st.global.f32 	[%rd6], %f37;
	ld.shared.f32 	%f38, [%r51+32];
	st.global.f32 	[%rd6+128], %f38;
	ld.shared.f32 	%f39, [%r51+64];
	st.global.f32 	[%rd6+256], %f39;
	ld.shared.f32 	%f40, [%r51+96];
	st.global.f32 	[%rd6+384], %f40;
	ret;

}
	// .globl	_Z7kernel1PfS_
.visible .entry _Z7kernel1PfS_(
	.param .u64 .ptr .align 1 _Z7kernel1PfS__param_0,
	.param .u64 .ptr .align 1 _Z7kernel1PfS__param_1
)
{
	.reg .pred 	%p<3>;
	.reg .b16 	%rs<10>;
	.reg .b32 	%r<41>;
	.reg .b32 	%f<50>;
	.reg .b64 	%rd<9>;
	// demoted variable
	.shared .align 4 .b8 _ZZ7kernel1PfS_E2SA[128];
	// demoted variable
	.shared .align 4 .b8 _ZZ7kernel1PfS_E2SB[128];
	// demoted variable
	.shared .align 4 .b8 _ZZ7kernel1PfS_E4SROT[512];
	ld.param.u64 	%rd1, [_Z7kernel1PfS__param_0];
	ld.param.u64 	%rd2, [_Z7kernel1PfS__param_1];
	cvta.to.global.u64 	%rd3, %rd2;
	cvta.to.global.u64 	%rd4, %rd1;
	mov.u32 	%r1, %tid.x;
	mov.u32 	%r2, %ctaid.x;
	shl.b32 	%r3, %r2, 16;
	shr.s32 	%r4, %r3, 11;
	add.s32 	%r5, %r4, %r1;
	mul.wide.s32 	%rd5, %r5, 4;
	add.s64 	%rd6, %rd4, %rd5;
	ld.global.f32 	%f1, [%rd6];
	shl.b32 	%r6, %r1, 2;
	mov.u32 	%r7, _ZZ7kernel1PfS_E2SA;
	add.s32 	%r8, %r7, %r6;
	st.shared.f32 	[%r8], %f1;
	ld.global.f32 	%f2, [%rd6+64];
	st.shared.f32 	[%r8+64], %f2;
	mul.wide.u32 	%rd7, %r1, 4;
	add.s64 	%rd8, %rd3, %rd7;
	ld.global.f32 	%f3, [%rd8];
	mov.u32 	%r9, _ZZ7kernel1PfS_E4SROT;
	add.s32 	%r10, %r9, %r6;
	st.shared.f32 	[%r10], %f3;
	ld.global.f32 	%f4, [%rd8+64];
	st.shared.f32 	[%r10+64], %f4;
	ld.global.f32 	%f5, [%rd8+128];
	st.shared.f32 	[%r10+128], %f5;
	ld.global.f32 	%f6, [%rd8+192];
	st.shared.f32 	[%r10+192], %f6;
	ld.global.f32 	%f7, [%rd8+256];
	st.shared.f32 	[%r10+256], %f7;
	ld.global.f32 	%f8, [%rd8+320];
	st.shared.f32 	[%r10+320], %f8;
	ld.global.f32 	%f9, [%rd8+384];
	st.shared.f32 	[%r10+384], %f9;
	ld.global.f32 	%f10, [%rd8+448];
	st.shared.f32 	[%r10+448], %f10;
	bar.sync 	0;
	cvt.u16.u32 	%rs1, %r1;
	shl.b16 	%rs2, %rs1, 1;
	shr.u32 	%r11, %r1, 3;
	and.b32  	%r12, %r1, 1;
	setp.eq.b32 	%p1, %r12, 1;
	cvt.u16.u32 	%rs3, %r11;
	selp.b16 	%rs4, %rs3, 0, %p1;
	and.b16  	%rs5, %rs2, 2;
	sub.s16 	%rs6, 1, %rs5;
	shl.b16 	%rs7, %rs4, 1;
	sub.s16 	%rs8, 1, %rs7;
	cvt.rn.f32.s16 	%f11, %rs8;
	and.b32  	%r13, %r6, 4088;
	add.s32 	%r14, %r7, %r13;
	ld.shared.f32 	%f12, [%r14];
	cvt.rn.f32.s16 	%f13, %rs6;
	ld.shared.f32 	%f14, [%r14+64];
	fma.rn.f32 	%f15, %f14, %f13, %f12;
	mul.f32 	%f16, %f15, %f11;
	add.s16 	%rs9, %rs2, %rs4;
	mul.wide.u16 	%r15, %rs9, 4;
	mov.u32 	%r16, _ZZ7kernel1PfS_E2SB;
	add.s32 	%r17, %r16, %r15;
	st.shared.f32 	[%r17], %f16;
	ld.shared.f32 	%f17, [%r14+4];
	ld.shared.f32 	%f18, [%r14+68];
	fma.rn.f32 	%f19, %f18, %f13, %f17;
	cvt.u32.u16 	%r18, %rs2;
	setp.eq.s16 	%p2, %rs4, 0;
	selp.u32 	%r19, 1, 0, %p2;
	or.b32  	%r20, %r19, %r18;
	shl.b32 	%r21, %r20, 2;
	add.s32 	%r22, %r16, %r21;
	st.shared.f32 	[%r22], %f19;
	bar.sync 	0;
	shl.b32 	%r23, %r1, 3;
	and.b32  	%r24, %r23, 8;
	shl.b32 	%r25, %r1, 1;
	and.b32  	%r26, %r25, 4;
	or.b32  	%r27, %r24, %r26;
	shr.u32 	%r28, %r1, 2;
	and.b32  	%r29, %r28, 3;
	mul.lo.s32 	%r30, %r27, %r29;
	add.s32 	%r31, %r16, %r13;
	ld.shared.f32 	%f20, [%r31];
	ld.shared.f32 	%f21, [%r31+64];
	fma.rn.f32 	%f22, %f21, %f13, %f20;
	add.s32 	%r32, %r8, %r6;
	st.shared.f32 	[%r32], %f22;
	ld.shared.f32 	%f23, [%r31+4];
	ld.shared.f32 	%f24, [%r31+68];
	fma.rn.f32 	%f25, %f24, %f13, %f23;
	st.shared.f32 	[%r32+4], %f25;
	bar.sync 	0;
	ld.shared.f32 	%f26, [%r32];
	shl.b32 	%r33, %r30, 3;
	add.s32 	%r34, %r9, %r33;
	ld.shared.f32 	%f27, [%r34];
	ld.shared.f32 	%f28, [%r32+4];
	ld.shared.f32 	%f29, [%r34+4];
	mul.f32 	%f30, %f28, %f29;
	fma.rn.f32 	%f31, %f26, %f27, %f30;
	mul.wide.u16 	%r35, %rs2, 4;
	add.s32 	%r36, %r16, %r35;
	st.shared.f32 	[%r36], %f31;
	mul.f32 	%f32, %f28, %f27;
	mul.f32 	%f33, %f29, %f26;
	sub.f32 	%f34, %f32, %f33;
	st.shared.f32 	[%r36+4], %f34;
	bar.sync 	0;
	ld.shared.f32 	%f35, [%r31];
	ld.shared.f32 	%f36, [%r31+64];
	fma.rn.f32 	%f37, %f36, %f13, %f35;
	mul.f32 	%f38, %f37, %f11;
	mul.wide.u16 	%r37, %rs4, 4;
	add.s32 	%r38, %r32, %r37;
	st.shared.f32 	[%r38], %f38;
	ld.shared.f32 	%f39, [%r31+4];
	ld.shared.f32 	%f40, [%r31+68];
	fma.rn.f32 	%f41, %f40, %f13, %f39;
	selp.b32 	%r39, 4, 0, %p2;
	add.s32 	%r40, %r32, %r39;
	st.shared.f32 	[%r40], %f41;
	bar.sync 	0;
	ld.shared.f32 	%f42, [%r14];
	ld.shared.f32 	%f43, [%r14+64];
	fma.rn.f32 	%f44, %f43, %f13, %f42;
	st.shared.f32 	[%r36], %f44;
	ld.shared.f32 	%f45, [%r14+4];
	ld.shared.f32 	%f46, [%r14+68];
	fma.rn.f32 	%f47, %f46, %f13, %f45;
	st.shared.f32 	[%r36+4], %f47;
	bar.sync 	0;
	ld.shared.f32 	%f48, [%r8];
	st.global.f32 	[%rd6], %f48;
	ld.shared.f32 	%f49, [%r8+64];
	st.global.f32 	[%rd6+64], %f49;
	ret;

}


// ===== COMPILED SASS (sm_100) =====

	.target	sm_100

	.elftype	@"ET_EXEC"


//--------------------- .note.nv.tkinfo           --------------------------
	.section	.note.nv.tkinfo,"",@"SHT_NOTE"
	.sectionflags	@"SHF_NOTE_NV_TKINFO"
	.tkinfo
        /*0018*/ 	.word	0x00000002
        /*0030*/ 	.string	""
        /*0030*/ 	.string	"ptxas"
        /*0030*/ 	.string	"Cuda compilation tools, release 13.0, V13.0.88"
        /*0030*/ 	.string	"Build cuda_13.0.r13.0/compiler.36424714_0"
        /*0030*/ 	.string	"-arch sm_100 -m 64 "



//--------------------- .note.nv.cuinfo           --------------------------
	.section	.note.nv.cuinfo,"",@"SHT_NOTE"
	.sectionflags	@"SHF_NOTE_NV_CUINFO"
        /*0018*/ 	.short	0x0002
        /*001a*/ 	.short	0x0064
        /*001c*/ 	.short	0x0082
	.zero		2


//--------------------- .nv.info                  --------------------------
	.section	.nv.info,"",@"SHT_CUDA_INFO"
	.align	4


	//----- nvinfo : EIATTR_REGCOUNT
	.align		4
        /*0000*/ 	.byte	0x04, 0x2f
        /*0002*/ 	.short	(.L_1 - .L_0)
	.align		4
.L_0:
        /*0004*/ 	.word	index@(_Z7kernel0PfS_)
        /*0008*/ 	.word	0x0000001c


	//----- nvinfo : EIATTR_FRAME_SIZE
	.align		4
.L_1:
        /*000c*/ 	.byte	0x04, 0x11
        /*000e*/ 	.short	(.L_3 - .L_2)
	.align		4
.L_2:
        /*0010*/ 	.word	index@(_Z7kernel0PfS_)
        /*0014*/ 	.word	0x00000000


	//----- nvinfo : EIATTR_REGCOUNT
	.align		4
.L_3:
        /*0018*/ 	.byte	0x04, 0x2f
        /*001a*/ 	.short	(.L_5 - .L_4)
	.align		4
.L_4:
        /*001c*/ 	.word	index@(_Z7kernel1PfS_)
        /*0020*/ 	.word	0x0000001e


	//----- nvinfo : EIATTR_FRAME_SIZE
	.align		4
.L_5:
        /*0024*/ 	.byte	0x04, 0x11
        /*0026*/ 	.short	(.L_7 - .L_6)
	.align		4
.L_6:
        /*0028*/ 	.word	index@(_Z7kernel1PfS_)
        /*002c*/ 	.word	0x00000000


	//----- nvinfo : EIATTR_MIN_STACK_SIZE
	.align		4
.L_7:
        /*0030*/ 	.byte	0x04, 0x12
        /*0032*/ 	.short	(.L_9 - .L_8)
	.align		4
.L_8:
        /*0034*/ 	.word	index@(_Z7kernel1PfS_)
        /*0038*/ 	.word	0x00000000


	//----- nvinfo : EIATTR_MIN_STACK_SIZE
	.align		4
.L_9:
        /*003c*/ 	.byte	0x04, 0x12
        /*003e*/ 	.short	(.L_11 - .L_10)
	.align		4
.L_10:
        /*0040*/ 	.word	index@(_Z7kernel0PfS_)
        /*0044*/ 	.word	0x00000000
.L_11:


//--------------------- .nv.compat                --------------------------
	.section	.nv.compat,"",@"SHT_CUDA_COMPAT_INFO"
	.align	4
        /*0000*/ 	.byte	0x02, 0x09, 0x00, 0x00, 0x02, 0x02, 0x01, 0x00, 0x02, 0x05, 0x05, 0x00, 0x03, 0x07, 0x01, 0x01
        /*0010*/ 	.byte	0x02, 0x03, 0x00, 0x00, 0x02, 0x06, 0x01, 0x00, 0x04, 0x0b, 0x08, 0x00, 0x09, 0x00, 0x00, 0x00
        /*0020*/ 	.byte	0x00, 0x00, 0x00, 0x00


//--------------------- .nv.info._Z7kernel1PfS_   --------------------------
	.section	.nv.info._Z7kernel1PfS_,"",@"SHT_CUDA_INFO"
	.sectionflags	@""
	.align	4


	//----- nvinfo : EIATTR_CUDA_API_VERSION
	.align		4
        /*0000*/ 	.byte	0x04, 0x37
        /*0002*/ 	.short	(.L_13 - .L_12)
.L_12:
        /*0004*/ 	.word	0x00000082


	//----- nvinfo : EIATTR_KPARAM_INFO
	.align		4
.L_13:
        /*0008*/ 	.byte	0x04, 0x17
        /*000a*/ 	.short	(.L_15 - .L_14)
.L_14:
        /*000c*/ 	.word	0x00000000
        /*0010*/ 	.short	0x0001
        /*0012*/ 	.short	0x0008
        /*0014*/ 	.byte	0x00, 0xf5, 0x21, 0x00


	//----- nvinfo : EIATTR_KPARAM_INFO
	.align		4
.L_15:
        /*0018*/ 	.byte	0x04, 0x17
        /*001a*/ 	.short	(.L_17 - .L_16)
.L_16:
        /*001c*/ 	.word	0x00000000
        /*0020*/ 	.short	0x0000
        /*0022*/ 	.short	0x0000
        /*0024*/ 	.byte	0x00, 0xf5, 0x21, 0x00


	//----- nvinfo : EIATTR_SPARSE_MMA_MASK
	.align		4
.L_17:
        /*0028*/ 	.byte	0x03, 0x50
        /*002a*/ 	.short	0x0000


	//----- nvinfo : EIATTR_MAXREG_COUNT
	.align		4
        /*002c*/ 	.byte	0x03, 0x1b
        /*002e*/ 	.short	0x00ff


	//----- nvinfo : EIATTR_NUM_BARRIERS
	.align		4
        /*0030*/ 	.byte	0x02, 0x4c
        /*0032*/ 	.byte	0x01
	.zero		1


	//----- nvinfo : EIATTR_MERCURY_ISA_VERSION
	.align		4
        /*0034*/ 	.byte	0x03, 0x5f
        /*0036*/ 	.short	0x0101


	//----- nvinfo : EIATTR_VRC_CTA_INIT_COUNT
	.align		4
        /*0038*/ 	.byte	0x02, 0x4a
	.zero		1
	.zero		1


	//----- nvinfo : EIATTR_EXIT_INSTR_OFFSETS
	.align		4
        /*003c*/ 	.byte	0x04, 0x1c
        /*003e*/ 	.short	(.L_19 - .L_18)


	//   ....[0]....
.L_18:
        /*0040*/ 	.word	0x00000810


	//----- nvinfo : EIATTR_CBANK_PARAM_SIZE
	.align		4
.L_19:
        /*0044*/ 	.byte	0x03, 0x19
        /*0046*/ 	.short	0x0010


	//----- nvinfo : EIATTR_PARAM_CBANK
	.align		4
        /*0048*/ 	.byte	0x04, 0x0a
        /*004a*/ 	.short	(.L_21 - .L_20)
	.align		4
.L_20:
        /*004c*/ 	.word	index@(.nv.constant0._Z7kernel1PfS_)
        /*0050*/ 	.short	0x0380
        /*0052*/ 	.short	0x0010


	//----- nvinfo : EIATTR_SW_WAR
	.align		4
.L_21:
        /*0054*/ 	.byte	0x04, 0x36
        /*0056*/ 	.short	(.L_23 - .L_22)
.L_22:
        /*0058*/ 	.word	0x00000008
.L_23:


//--------------------- .nv.info._Z7kernel0PfS_   --------------------------
	.section	.nv.info._Z7kernel0PfS_,"",@"SHT_CUDA_INFO"
	.sectionflags	@""
	.align	4


	//----- nvinfo : EIATTR_CUDA_API_VERSION
	.align		4
        /*0000*/ 	.byte	0x04, 0x37
        /*0002*/ 	.short	(.L_25 - .L_24)
.L_24:
        /*0004*/ 	.word	0x00000082


	//----- nvinfo : EIATTR_KPARAM_INFO
	.align		4
.L_25:
        /*0008*/ 	.byte	0x04, 0x17
        /*000a*/ 	.short	(.L_27 - .L_26)
.L_26:
        /*000c*/ 	.word	0x00000000
        /*0010*/ 	.short	0x0001
        /*0012*/ 	.short	0x0008
        /*0014*/ 	.byte	0x00, 0xf5, 0x21, 0x00


	//----- nvinfo : EIATTR_KPARAM_INFO
	.align		4
.L_27:
        /*0018*/ 	.byte	0x04, 0x17
        /*001a*/ 	.short	(.L_29 - .L_28)
.L_28:
        /*001c*/ 	.word	0x00000000
        /*0020*/ 	.short	0x0000
        /*0022*/ 	.short	0x0000
        /*0024*/ 	.byte	0x00, 0xf5, 0x21, 0x00


	//----- nvinfo : EIATTR_SPARSE_MMA_MASK
	.align		4
.L_29:
        /*0028*/ 	.byte	0x03, 0x50
        /*002a*/ 	.short	0x0000


	//----- nvinfo : EIATTR_MAXREG_COUNT
	.align		4
        /*002c*/ 	.byte	0x03, 0x1b
        /*002e*/ 	.short	0x00ff


	//----- nvinfo : EIATTR_NUM_BARRIERS
	.align		4
        /*0030*/ 	.byte	0x02, 0x4c
        /*0032*/ 	.byte	0x01
	.zero		1


	//----- nvinfo : EIATTR_MERCURY_ISA_VERSION
	.align		4
        /*0034*/ 	.byte	0x03, 0x5f
        /*0036*/ 	.short	0x0101


	//----- nvinfo : EIATTR_VRC_CTA_INIT_COUNT
	.align		4
        /*0038*/ 	.byte	0x02, 0x4a
	.zero		1
	.zero		1


	//----- nvinfo : EIATTR_EXIT_INSTR_OFFSETS
	.align		4
        /*003c*/ 	.byte	0x04, 0x1c
        /*003e*/ 	.short	(.L_31 - .L_30)


	//   ....[0]....
.L_30:
        /*0040*/ 	.word	0x000007e0


	//----- nvinfo : EIATTR_CBANK_PARAM_SIZE
	.align		4
.L_31:
        /*0044*/ 	.byte	0x03, 0x19
        /*0046*/ 	.short	0x0010


	//----- nvinfo : EIATTR_PARAM_CBANK
	.align		4
        /*0048*/ 	.byte	0x04, 0x0a
        /*004a*/ 	.short	(.L_33 - .L_32)
	.align		4
.L_32:
        /*004c*/ 	.word	index@(.nv.constant0._Z7kernel0PfS_)
        /*0050*/ 	.short	0x0380
        /*0052*/ 	.short	0x0010


	//----- nvinfo : EIATTR_SW_WAR
	.align		4
.L_33:
        /*0054*/ 	.byte	0x04, 0x36
        /*0056*/ 	.short	(.L_35 - .L_34)
.L_34:
        /*0058*/ 	.word	0x00000008
.L_35:


//--------------------- .nv.callgraph             --------------------------
	.section	.nv.callgraph,"",@"SHT_CUDA_CALLGRAPH"
	.align	4
	.sectionentsize	8
	.align		4
        /*0000*/ 	.word	0x00000000
	.align		4
        /*0004*/ 	.word	0xffffffff
	.align		4
        /*0008*/ 	.word	0x00000000
	.align		4
        /*000c*/ 	.word	0xfffffffe
	.align		4
        /*0010*/ 	.word	0x00000000
	.align		4
        /*0014*/ 	.word	0xfffffffd
	.align		4
        /*0018*/ 	.word	0x00000000
	.align		4
        /*001c*/ 	.word	0xfffffffc


//--------------------- .text._Z7kernel1PfS_      --------------------------
	.section	.text._Z7kernel1PfS_,"ax",@progbits
	.align	128
        .global         _Z7kernel1PfS_
        .type           _Z7kernel1PfS_,@function
        .size           _Z7kernel1PfS_,(.L_x_2 - _Z7kernel1PfS_)
        .other          _Z7kernel1PfS_,@"STO_CUDA_ENTRY STV_DEFAULT"
_Z7kernel1PfS_:
.text._Z7kernel1PfS_:
[----:B------:R-:W-:Y:S01]  /*0000*/  LDC R1, c[0x0][0x37c] ;  /* 0x0000df00ff017b82 */ /* 0x000fe20000000800 */
[----:B------:R-:W0:Y:S07]  /*0010*/  S2R R5, SR_CTAID.X ;  /* 0x0000000000057919 */ /* 0x000e2e0000002500 */
[----:B------:R-:W1:Y:S01]  /*0020*/  LDC.64 R2, c[0x0][0x380] ;  /* 0x0000e000ff027b82 */ /* 0x000e620000000a00 */
[----:B------:R-:W2:Y:S01]  /*0030*/  LDCU.64 UR8, c[0x0][0x358] ;  /* 0x00006b00ff0877ac */ /* 0x000ea20008000a00 */
[----:B------:R-:W3:Y:S06]  /*0040*/  S2R R0, SR_TID.X ;  /* 0x0000000000007919 */ /* 0x000eec0000002100 */
[----:B------:R-:W3:Y:S01]  /*0050*/  LDC.64 R6, c[0x0][0x388] ;  /* 0x0000e200ff067b82 */ /* 0x000ee20000000a00 */
[----:B0-----:R-:W-:-:S02]  /*0060*/  IMAD.U32 R5, R5, 0x10000, RZ ;  /* 0x0001000005057824 */ /* 0x001fc400078e00ff */
[----:B---3--:R-:W-:-:S03]  /*0070*/  IMAD.WIDE.U32 R6, R0, 0x4, R6 ;  /* 0x0000000400067825 */ /* 0x008fc600078e0006 */
[----:B------:R-:W-:Y:S02]  /*0080*/  LEA.HI.SX32 R5, R5, R0, 0x15 ;  /* 0x0000000005057211 */ /* 0x000fe400078faaff */
[----:B--2---:R-:W2:Y:S03]  /*0090*/  LDG.E R13, desc[UR8][R6.64] ;  /* 0x00000008060d7981 */ /* 0x004ea6000c1e1900 */
[----:B-1----:R-:W-:Y:S01]  /*00a0*/  IMAD.WIDE R2, R5, 0x4, R2 ;  /* 0x0000000405027825 */ /* 0x002fe200078e0202 */
[----:B------:R-:W3:Y:S04]  /*00b0*/  LDG.E R15, desc[UR8][R6.64+0x40] ;  /* 0x00004008060f7981 */ /* 0x000ee8000c1e1900 */
[----:B------:R-:W4:Y:S04]  /*00c0*/  LDG.E R9, desc[UR8][R2.64] ;  /* 0x0000000802097981 */ /* 0x000f28000c1e1900 */
[----:B------:R-:W5:Y:S04]  /*00d0*/  LDG.E R11, desc[UR8][R2.64+0x40] ;  /* 0x00004008020b7981 */ /* 0x000f68000c1e1900 */
[----:B------:R-:W3:Y:S04]  /*00e0*/  LDG.E R17, desc[UR8][R6.64+0x80] ;  /* 0x0000800806117981 */ /* 0x000ee8000c1e1900 */
[----:B------:R-:W3:Y:S04]  /*00f0*/  LDG.E R19, desc[UR8][R6.64+0xc0] ;  /* 0x0000c00806137981 */ /* 0x000ee8000c1e1900 */
[----:B------:R-:W3:Y:S04]  /*0100*/  LDG.E R21, desc[UR8][R6.64+0x100] ;  /* 0x0001000806157981 */ /* 0x000ee8000c1e1900 */
[----:B------:R-:W3:Y:S04]  /*0110*/  LDG.E R23, desc[UR8][R6.64+0x140] ;  /* 0x0001400806177981 */ /* 0x000ee8000c1e1900 */
[----:B------:R-:W3:Y:S04]  /*0120*/  LDG.E R25, desc[UR8][R6.64+0x180] ;  /* 0x0001800806197981 */ /* 0x000ee8000c1e1900 */
[----:B------:R0:W3:Y:S01]  /*0130*/  LDG.E R27, desc[UR8][R6.64+0x1c0] ;  /* 0x0001c008061b7981 */ /* 0x0000e2000c1e1900 */
[----:B------:R-:W1:Y:S01]  /*0140*/  S2UR UR6, SR_CgaCtaId ;  /* 0x00000000000679c3 */ /* 0x000e620000008800 */
[----:B------:R-:W-:-:S02]  /*0150*/  UMOV UR4, 0x400 ;  /* 0x0000040000047882 */ /* 0x000fc40000000000 */
[----:B------:R-:W-:Y:S01]  /*0160*/  UIADD3 UR5, UPT, UPT, UR4, 0x100, URZ ;  /* 0x0000010004057890 */ /* 0x000fe2000fffe0ff */
[----:B------:R-:W-:Y:S01]  /*0170*/  IMAD.SHL.U32 R4, R0, 0x4, RZ ;  /* 0x0000000400047824 */ /* 0x000fe200078e00ff */
[----:B-1----:R-:W-:Y:S02]  /*0180*/  ULEA UR7, UR6, UR4, 0x18 ;  /* 0x0000000406077291 */ /* 0x002fe4000f8ec0ff */
[----:B------:R-:W-:Y:S02]  /*0190*/  ULEA UR5, UR6, UR5, 0x18 ;  /* 0x0000000506057291 */ /* 0x000fe4000f8ec0ff */
[----:B------:R-:W-:Y:S02]  /*01a0*/  LOP3.LUT R5, R4, 0xff8, RZ, 0xc0, !PT ;  /* 0x00000ff804057812 */ /* 0x000fe400078ec0ff */
[C---:B0-----:R-:W-:Y:S01]  /*01b0*/  LOP3.LUT R7, R0.reuse, 0x1, RZ, 0xc0, !PT ;  /* 0x0000000100077812 */ /* 0x041fe200078ec0ff */
[----:B------:R-:W-:-:S03]  /*01c0*/  IMAD.SHL.U32 R6, R0, 0x2, RZ ;  /* 0x0000000200067824 */ /* 0x000fc600078e00ff */
[----:B------:R-:W-:Y:S02]  /*01d0*/  ISETP.NE.U32.AND P0, PT, R7, 0x1, PT ;  /* 0x000000010700780c */ /* 0x000fe40003f05070 */
[----:B------:R-:W-:Y:S02]  /*01e0*/  SHF.R.U32.HI R7, RZ, 0x3, R0 ;  /* 0x00000003ff077819 */ /* 0x000fe40000011600 */
[----:B------:R-:W-:Y:S02]  /*01f0*/  LOP3.LUT R8, R6, 0x2, RZ, 0xc0, !PT ;  /* 0x0000000206087812 */ /* 0x000fe400078ec0ff */
[----:B------:R-:W-:Y:S02]  /*0200*/  SEL R7, R7, RZ, !P0 ;  /* 0x000000ff07077207 */ /* 0x000fe40004000000 */
[----:B------:R-:W-:-:S04]  /*0210*/  IADD3 R8, PT, PT, RZ, -R8, RZ ;  /* 0x80000008ff087210 */ /* 0x000fc80007ffe0ff */
[----:B------:R-:W-:-:S05]  /*0220*/  PRMT R8, R8, 0x7710, RZ ;  /* 0x0000771008087816 */ /* 0x000fca00000000ff */
[----:B------:R-:W-:-:S06]  /*0230*/  VIADD R8, R8, 0x1 ;  /* 0x0000000108087836 */ /* 0x000fcc0000000000 */
[----:B------:R-:W0:Y:S01]  /*0240*/  I2F.S16 R8, R8 ;  /* 0x0000000800087306 */ /* 0x000e220000101400 */
[----:B------:R-:W-:Y:S01]  /*0250*/  UIADD3 UR4, UPT, UPT, UR4, 0x80, URZ ;  /* 0x0000008004047890 */ /* 0x000fe2000fffe0ff */
[----:B------:R-:W-:-:S03]  /*0260*/  IMAD.IADD R12, R6, 0x1, R7 ;  /* 0x00000001060c7824 */ /* 0x000fc600078e0207 */
[----:B------:R-:W-:Y:S02]  /*0270*/  ULEA UR4, UR6, UR4, 0x18 ;  /* 0x0000000406047291 */ /* 0x000fe4000f8ec0ff */
[----:B------:R-:W-:Y:S02]  /*0280*/  LOP3.LUT R12, R12, 0xffff, RZ, 0xc0, !PT ;  /* 0x0000ffff0c0c7812 */ /* 0x000fe400078ec0ff */
[----:B------:R-:W-:-:S04]  /*0290*/  PRMT R14, R7, 0x9910, RZ ;  /* 0x00009910070e7816 */ /* 0x000fc800000000ff */
[----:B------:R-:W-:Y:S01]  /*02a0*/  ISETP.NE.AND P0, PT, R14, RZ, PT ;  /* 0x000000ff0e00720c */ /* 0x000fe20003f05270 */
[----:B----4-:R1:W-:Y:S04]  /*02b0*/  STS [R4+UR7], R9 ;  /* 0x0000000904007988 */ /* 0x0103e80008000807 */
[----:B-----5:R-:W-:Y:S04]  /*02c0*/  STS [R4+UR7+0x40], R11 ;  /* 0x0000400b04007988 */ /* 0x020fe80008000807 */
[----:B--2---:R-:W-:Y:S04]  /*02d0*/  STS [R4+UR5], R13 ;  /* 0x0000000d04007988 */ /* 0x004fe80008000805 */
[----:B---3--:R-:W-:Y:S04]  /*02e0*/  STS [R4+UR5+0x40], R15 ;  /* 0x0000400f04007988 */ /* 0x008fe80008000805 */
[----:B------:R-:W-:Y:S04]  /*02f0*/  STS [R4+UR5+0x80], R17 ;  /* 0x0000801104007988 */ /* 0x000fe80008000805 */
[----:B------:R-:W-:Y:S04]  /*0300*/  STS [R4+UR5+0xc0], R19 ;  /* 0x0000c01304007988 */ /* 0x000fe80008000805 */
[----:B------:R-:W-:Y:S04]  /*0310*/  STS [R4+UR5+0x100], R21 ;  /* 0x0001001504007988 */ /* 0x000fe80008000805 */
[----:B------:R-:W-:Y:S04]  /*0320*/  STS [R4+UR5+0x140], R23 ;  /* 0x0001401704007988 */ /* 0x000fe80008000805 */
[----:B------:R-:W-:Y:S04]  /*0330*/  STS [R4+UR5+0x180], R25 ;  /* 0x0001801904007988 */ /* 0x000fe80008000805 */
[----:B------:R-:W-:Y:S01]  /*0340*/  STS [R4+UR5+0x1c0], R27 ;  /* 0x0001c01b04007988 */ /* 0x000fe20008000805 */
[----:B------:R-:W-:Y:S01]  /*0350*/  BAR.SYNC.DEFER_BLOCKING 0x0 ;  /* 0x0000000000007b1d */ /* 0x000fe20000010000 */
[----:B-1----:R-:W-:-:S05]  /*0360*/  IMAD.SHL.U32 R9, R7, 0x2, RZ ;  /* 0x0000000207097824 */ /* 0x002fca00078e00ff */
[----:B------:R-:W-:Y:S01]  /*0370*/  IADD3 R9, PT, PT, RZ, -R9, RZ ;  /* 0x80000009ff097210 */ /* 0x000fe20007ffe0ff */
[----:B------:R-:W-:Y:S04]  /*0380*/  LDS R11, [R5+UR7] ;  /* 0x00000007050b7984 */ /* 0x000fe80008000800 */
[----:B------:R-:W0:Y:S01]  /*0390*/  LDS R10, [R5+UR7+0x40] ;  /* 0x00004007050a7984 */ /* 0x000e220008000800 */
[----:B------:R-:W-:-:S05]  /*03a0*/  PRMT R9, R9, 0x7710, RZ ;  /* 0x0000771009097816 */ /* 0x000fca00000000ff */
[----:B------:R-:W-:-:S06]  /*03b0*/  VIADD R9, R9, 0x1 ;  /* 0x0000000109097836 */ /* 0x000fcc0000000000 */
[----:B------:R-:W1:Y:S01]  /*03c0*/  I2F.S16 R9, R9 ;  /* 0x0000000900097306 */ /* 0x000e620000101400 */
[----:B0-----:R-:W-:Y:S01]  /*03d0*/  FFMA R10, R8, R10, R11 ;  /* 0x0000000a080a7223 */ /* 0x001fe2000000000b */
[----:B------:R-:W-:-:S03]  /*03e0*/  LEA R11, R12, UR4, 0x2 ;  /* 0x000000040c0b7c11 */ /* 0x000fc6000f8e10ff */
[----:B-1----:R-:W-:-:S05]  /*03f0*/  FMUL R10, R9, R10 ;  /* 0x0000000a090a7220 */ /* 0x002fca0000400000 */
[----:B------:R-:W-:Y:S04]  /*0400*/  STS [R11], R10 ;  /* 0x0000000a0b007388 */ /* 0x000fe80000000800 */
[----:B------:R-:W-:Y:S04]  /*0410*/  LDS R13, [R5+UR7+0x4] ;  /* 0x00000407050d7984 */ /* 0x000fe80008000800 */
[----:B------:R-:W0:Y:S01]  /*0420*/  LDS R12, [R5+UR7+0x44] ;  /* 0x00004407050c7984 */ /* 0x000e220008000800 */
[----:B------:R-:W-:-:S04]  /*0430*/  SEL R15, RZ, 0x1, P0 ;  /* 0x00000001ff0f7807 */ /* 0x000fc80000000000 */
[----:B------:R-:W-:-:S04]  /*0440*/  LOP3.LUT R15, R15, 0xffff, R6, 0xf8, !PT ;  /* 0x0000ffff0f0f7812 */ /* 0x000fc800078ef806 */
[----:B------:R-:W-:Y:S01]  /*0450*/  LEA R15, R15, UR4, 0x2 ;  /* 0x000000040f0f7c11 */ /* 0x000fe2000f8e10ff */
[----:B0-----:R-:W-:-:S05]  /*0460*/  FFMA R12, R8, R12, R13 ;  /* 0x0000000c080c7223 */ /* 0x001fca000000000d */
[----:B------:R-:W-:Y:S01]  /*0470*/  STS [R15], R12 ;  /* 0x0000000c0f007388 */ /* 0x000fe20000000800 */
[----:B------:R-:W-:Y:S06]  /*0480*/  BAR.SYNC.DEFER_BLOCKING 0x0 ;  /* 0x0000000000007b1d */ /* 0x000fec0000010000 */
[----:B------:R-:W-:Y:S04]  /*0490*/  LDS R13, [R5+UR4] ;  /* 0x00000004050d7984 */ /* 0x000fe80008000800 */
[----:B------:R-:W0:Y:S01]  /*04a0*/  LDS R14, [R5+UR4+0x40] ;  /* 0x00004004050e7984 */ /* 0x000e220008000800 */
[----:B------:R-:W-:-:S05]  /*04b0*/  IADD3 R11, PT, PT, R4, UR7, RZ ;  /* 0x00000007040b7c10 */ /* 0x000fca000fffe0ff */
[----:B------:R-:W-:Y:S02]  /*04c0*/  IMAD.IADD R10, R4, 0x1, R11 ;  /* 0x00000001040a7824 */ /* 0x000fe400078e020b */
[----:B0-----:R-:W-:-:S05]  /*04d0*/  FFMA R13, R8, R14, R13 ;  /* 0x0000000e080d7223 */ /* 0x001fca000000000d */
[----:B------:R-:W-:Y:S04]  /*04e0*/  STS [R10], R13 ;  /* 0x0000000d0a007388 */ /* 0x000fe80000000800 */
[----:B------:R-:W-:Y:S04]  /*04f0*/  LDS R17, [R5+UR4+0x4] ;  /* 0x0000040405117984 */ /* 0x000fe80008000800 */
[----:B------:R-:W0:Y:S01]  /*0500*/  LDS R14, [R5+UR4+0x44] ;  /* 0x00004404050e7984 */ /* 0x000e220008000800 */
[----:B------:R-:W-:Y:S01]  /*0510*/  IMAD.SHL.U32 R11, R0, 0x8, RZ ;  /* 0x00000008000b7824 */ /* 0x000fe200078e00ff */
[----:B------:R-:W-:-:S04]  /*0520*/  SHF.R.U32.HI R0, RZ, 0x2, R0 ;  /* 0x00000002ff007819 */ /* 0x000fc80000011600 */
[----:B------:R-:W-:Y:S02]  /*0530*/  LOP3.LUT R11, R11, 0x8, RZ, 0xc0, !PT ;  /* 0x000000080b0b7812 */ /* 0x000fe400078ec0ff */
[----:B------:R-:W-:Y:S02]  /*0540*/  LOP3.LUT R0, R0, 0x3, RZ, 0xc0, !PT ;  /* 0x0000000300007812 */ /* 0x000fe400078ec0ff */
[----:B------:R-:W-:-:S05]  /*0550*/  LOP3.LUT R11, R11, 0x4, R6, 0xf8, !PT ;  /* 0x000000040b0b7812 */ /* 0x000fca00078ef806 */
[----:B------:R-:W-:Y:S02]  /*0560*/  IMAD R0, R11, R0, RZ ;  /* 0x000000000b007224 */ /* 0x000fe400078e02ff */
[----:B0-----:R-:W-:-:S05]  /*0570*/  FFMA R17, R8, R14, R17 ;  /* 0x0000000e08117223 */ /* 0x001fca0000000011 */
[----:B------:R-:W-:Y:S01]  /*0580*/  STS [R10+0x4], R17 ;  /* 0x000004110a007388 */ /* 0x000fe20000000800 */
[----:B------:R-:W-:Y:S01]  /*0590*/  BAR.SYNC.DEFER_BLOCKING 0x0 ;  /* 0x0000000000007b1d */ /* 0x000fe20000010000 */
[----:B------:R-:W-:-:S05]  /*05a0*/  LEA R12, R0, UR5, 0x3 ;  /* 0x00000005000c7c11 */ /* 0x000fca000f8e18ff */
[----:B------:R-:W-:Y:S04]  /*05b0*/  LDS R14, [R10+0x4] ;  /* 0x000004000a0e7984 */ /* 0x000fe80000000800 */
[----:B------:R-:W0:Y:S04]  /*05c0*/  LDS.64 R12, [R12] ;  /* 0x000000000c0c7984 */ /* 0x000e280000000a00 */
[----:B------:R-:W1:Y:S01]  /*05d0*/  LDS R11, [R10] ;  /* 0x000000000a0b7984 */ /* 0x000e620000000800 */
[----:B------:R-:W-:-:S04]  /*05e0*/  LOP3.LUT R0, R6, 0xffff, RZ, 0xc0, !PT ;  /* 0x0000ffff06007812 */ /* 0x000fc800078ec0ff */
[----:B------:R-:W-:Y:S01]  /*05f0*/  LEA R0, R0, UR4, 0x2 ;  /* 0x0000000400007c11 */ /* 0x000fe2000f8e10ff */
[-C--:B0-----:R-:W-:Y:S01]  /*0600*/  FMUL R6, R14, R13.reuse ;  /* 0x0000000d0e067220 */ /* 0x081fe20000400000 */
[----:B-1----:R-:W-:-:S03]  /*0610*/  FMUL R19, R11, R13 ;  /* 0x0000000d0b137220 */ /* 0x002fc60000400000 */
[----:B------:R-:W-:Y:S01]  /*0620*/  FFMA R18, R11, R12, R6 ;  /* 0x0000000c0b127223 */ /* 0x000fe20000000006 */
[----:B------:R-:W-:-:S05]  /*0630*/  FFMA R19, R12, R14, -R19 ;  /* 0x0000000e0c137223 */ /* 0x000fca0000000813 */
[----:B------:R-:W-:Y:S01]  /*0640*/  STS.64 [R0], R18 ;  /* 0x0000001200007388 */ /* 0x000fe20000000a00 */
[----:B------:R-:W-:Y:S06]  /*0650*/  BAR.SYNC.DEFER_BLOCKING 0x0 ;  /* 0x0000000000007b1d */ /* 0x000fec0000010000 */
[----:B------:R-:W-:Y:S04]  /*0660*/  LDS R11, [R5+UR4] ;  /* 0x00000004050b7984 */ /* 0x000fe80008000800 */
[----:B------:R-:W0:Y:S01]  /*0670*/  LDS R6, [R5+UR4+0x40] ;  /* 0x0000400405067984 */ /* 0x000e220008000800 */
[----:B------:R-:W-:-:S04]  /*0680*/  LOP3.LUT R7, R7, 0xffff, RZ, 0xc0, !PT ;  /* 0x0000ffff07077812 */ /* 0x000fc800078ec0ff */
[----:B------:R-:W-:Y:S01]  /*0690*/  LEA R7, R7, R10, 0x2 ;  /* 0x0000000a07077211 */ /* 0x000fe200078e10ff */
[----:B0-----:R-:W-:-:S04]  /*06a0*/  FFMA R6, R8, R6, R11 ;  /* 0x0000000608067223 */ /* 0x001fc8000000000b */
[----:B------:R-:W-:-:S05]  /*06b0*/  FMUL R6, R9, R6 ;  /* 0x0000000609067220 */ /* 0x000fca0000400000 */
[----:B------:R-:W-:Y:S04]  /*06c0*/  STS [R7], R6 ;  /* 0x0000000607007388 */ /* 0x000fe80000000800 */
[----:B------:R-:W-:Y:S04]  /*06d0*/  LDS R9, [R5+UR4+0x4] ;  /* 0x0000040405097984 */ /* 0x000fe80008000800 */
[----:B------:R-:W0:Y:S01]  /*06e0*/  LDS R11, [R5+UR4+0x44] ;  /* 0x00004404050b7984 */ /* 0x000e220008000800 */
[C---:B------:R-:W-:Y:S01]  /*06f0*/  VIADD R12, R10.reuse, 0x4 ;  /* 0x000000040a0c7836 */ /* 0x040fe20000000000 */
[----:B------:R-:W-:Y:S01]  /*0700*/  @P0 IADD3 R12, PT, PT, R10, RZ, RZ ;  /* 0x000000ff0a0c0210 */ /* 0x000fe20007ffe0ff */
[----:B0-----:R-:W-:-:S05]  /*0710*/  FFMA R9, R8, R11, R9 ;  /* 0x0000000b08097223 */ /* 0x001fca0000000009 */
[----:B------:R-:W-:Y:S01]  /*0720*/  STS [R12], R9 ;  /* 0x000000090c007388 */ /* 0x000fe20000000800 */
[----:B------:R-:W-:Y:S06]  /*0730*/  BAR.SYNC.DEFER_BLOCKING 0x0 ;  /* 0x0000000000007b1d */ /* 0x000fec0000010000 */
[----:B------:R-:W-:Y:S04]  /*0740*/  LDS R11, [R5+UR7] ;  /* 0x00000007050b7984 */ /* 0x000fe80008000800 */
[----:B------:R-:W0:Y:S02]  /*0750*/  LDS R10, [R5+UR7+0x40] ;  /* 0x00004007050a7984 */ /* 0x000e240008000800 */
[----:B0-----:R-:W-:-:S05]  /*0760*/  FFMA R11, R8, R10, R11 ;  /* 0x0000000a080b7223 */ /* 0x001fca000000000b */
[----:B------:R-:W-:Y:S04]  /*0770*/  STS [R0], R11 ;  /* 0x0000000b00007388 */ /* 0x000fe80000000800 */
[----:B------:R-:W-:Y:S04]  /*0780*/  LDS R7, [R5+UR7+0x4] ;  /* 0x0000040705077984 */ /* 0x000fe80008000800 */
[----:B------:R-:W0:Y:S02]  /*0790*/  LDS R6, [R5+UR7+0x44] ;  /* 0x0000440705067984 */ /* 0x000e240008000800 */
[----:B0-----:R-:W-:-:S05]  /*07a0*/  FFMA R7, R8, R6, R7 ;  /* 0x0000000608077223 */ /* 0x001fca0000000007 */
[----:B------:R-:W-:Y:S01]  /*07b0*/  STS [R0+0x4], R7 ;  /* 0x0000040700007388 */ /* 0x000fe20000000800 */
[----:B------:R-:W-:Y:S06]  /*07c0*/  BAR.SYNC.DEFER_BLOCKING 0x0 ;  /* 0x0000000000007b1d */ /* 0x000fec0000010000 */
[----:B------:R-:W0:Y:S04]  /*07d0*/  LDS R9, [R4+UR7] ;  /* 0x0000000704097984 */ /* 0x000e280008000800 */
[----:B------:R-:W1:Y:S04]  /*07e0*/  LDS R13, [R4+UR7+0x40] ;  /* 0x00004007040d7984 */ /* 0x000e680008000800 */
[----:B0-----:R-:W-:Y:S04]  /*07f0*/  STG.E desc[UR8][R2.64], R9 ;  /* 0x0000000902007986 */ /* 0x001fe8000c101908 */
[----:B-1----:R-:W-:Y:S01]  /*0800*/  STG.E desc[UR8][R2.64+0x40], R13 ;  /* 0x0000400d02007986 */ /* 0x002fe2000c101908 */
[----:B------:R-:W-:Y:S05]  /*0810*/  EXIT ;  /* 0x000000000000794d */ /* 0x000fea0003800000 */
.L_x_0:
[----:B------:R-:W-:-:S00]  /*0820*/  BRA `(.L_x_0) ;  /* 0xfffffffc00fc7947 */ /* 0x000fc0000383ffff */
[----:B------:R-:W-:-:S00]  /*0830*/  NOP ;  /* 0x0000000000007918 */ /* 0x000fc00000000000 */
        /* <DEDUP_REMOVED lines=12> */
.L_x_2:


//--------------------- .text._Z7kernel0PfS_      --------------------------
	.section	.text._Z7kernel0PfS_,"ax",@progbits
	.align	128
        .global         _Z7kernel0PfS_
        .type           _Z7kernel0PfS_,@function
        .size           _Z7kernel0PfS_,(.L_x_3 - _Z7kernel0PfS_)
        .other          _Z7kernel0PfS_,@"STO_CUDA_ENTRY STV_DEFAULT"
_Z7kernel0PfS_:
.text._Z7kernel0PfS_:
[----:B------:R-:W-:Y:S01]  /*0000*/  LDC R1, c[0x0][0x37c] ;  /* 0x0000df00ff017b82 */ /* 0x000fe20000000800 */
[----:B------:R-:W0:Y:S07]  /*0010*/  S2R R0, SR_CTAID.X ;  /* 0x0000000000007919 */ /* 0x000e2e0000002500 */
[----:B------:R-:W1:Y:S01]  /*0020*/  LDC.64 R2, c[0x0][0x380] ;  /* 0x0000e000ff027b82 */ /* 0x000e620000000a00 */
[----:B------:R-:W2:Y:S01]  /*0030*/  LDCU.64 UR8, c[0x0][0x358] ;  /* 0x00006b00ff0877ac */ /* 0x000ea20008000a00 */
[----:B------:R-:W3:Y:S06]  /*0040*/  S2R R5, SR_TID.X ;  /* 0x0000000000057919 */ /* 0x000eec0000002100 */
[----:B------:R-:W4:Y:S01]  /*0050*/  LDC.64 R6, c[0x0][0x388] ;  /* 0x0000e200ff067b82 */ /* 0x000f220000000a00 */
[----:B0-----:R-:W-:Y:S01]  /*0060*/  IMAD.U32 R9, R0, 0x10000, RZ ;  /* 0x0001000000097824 */ /* 0x001fe200078e00ff */
[----:B---3--:R-:W-:Y:S01]  /*0070*/  SHF.R.U32.HI R4, RZ, 0x1, R5 ;  /* 0x00000001ff047819 */ /* 0x008fe20000011605 */
[----:B----4-:R-:W-:-:S03]  /*0080*/  IMAD.WIDE.U32 R6, R5, 0x4, R6 ;  /* 0x0000000405067825 */ /* 0x010fc600078e0006 */
[----:B------:R-:W-:Y:S02]  /*0090*/  LEA.HI.SX32 R9, R9, R4, 0x13 ;  /* 0x0000000409097211 */ /* 0x000fe400078f9aff */
[----:B--2---:R-:W2:Y:S03]  /*00a0*/  LDG.E R11, desc[UR8][R6.64] ;  /* 0x00000008060b7981 */ /* 0x004ea6000c1e1900 */
[----:B-1----:R-:W-:Y:S01]  /*00b0*/  IMAD.WIDE R2, R9, 0x4, R2 ;  /* 0x0000000409027825 */ /* 0x002fe200078e0202 */
[----:B------:R-:W3:Y:S04]  /*00c0*/  LDG.E R13, desc[UR8][R6.64+0x40] ;  /* 0x00004008060d7981 */ /* 0x000ee8000c1e1900 */
[----:B------:R-:W4:Y:S04]  /*00d0*/  LDG.E R8, desc[UR8][R2.64] ;  /* 0x0000000802087981 */ /* 0x000f28000c1e1900 */
[----:B------:R-:W5:Y:S04]  /*00e0*/  LDG.E R10, desc[UR8][R2.64+0x80] ;  /* 0x00008008020a7981 */ /* 0x000f68000c1e1900 */
[----:B------:R-:W2:Y:S04]  /*00f0*/  LDG.E R12, desc[UR8][R2.64+0x100] ;  /* 0x00010008020c7981 */ /* 0x000ea8000c1e1900 */
[----:B------:R-:W3:Y:S04]  /*0100*/  LDG.E R14, desc[UR8][R2.64+0x180] ;  /* 0x00018008020e7981 */ /* 0x000ee8000c1e1900 */
        /* <DEDUP_REMOVED lines=8> */
[----:B------:R-:W-:Y:S02]  /*0190*/  UIADD3 UR5, UPT, UPT, UR4, 0x100, URZ ;  /* 0x0000010004057890 */ /* 0x000fe4000fffe0ff */
[----:B-1----:R-:W-:Y:S02]  /*01a0*/  ULEA UR7, UR6, UR4, 0x18 ;  /* 0x0000000406077291 */ /* 0x002fe4000f8ec0ff */
[----:B------:R-:W-:-:S04]  /*01b0*/  ULEA UR5, UR6, UR5, 0x18 ;  /* 0x0000000506057291 */ /* 0x000fc8000f8ec0ff */
[C---:B------:R-:W-:Y:S02]  /*01c0*/  LEA R9, R4.reuse, UR7, 0x2 ;  /* 0x0000000704097c11 */ /* 0x040fe4000f8e10ff */
[C---:B------:R-:W-:Y:S02]  /*01d0*/  LEA R16, R5.reuse, UR5, 0x2 ;  /* 0x0000000505107c11 */ /* 0x040fe4000f8e10ff */
[----:B0-----:R-:W-:Y:S01]  /*01e0*/  LOP3.LUT R7, R5, 0x1, RZ, 0xc0, !PT ;  /* 0x0000000105077812 */ /* 0x001fe200078ec0ff */
[----:B------:R-:W-:-:S03]  /*01f0*/  IMAD R6, R4, 0x4, R9 ;  /* 0x0000000404067824 */ /* 0x000fc600078e0209 */
[----:B------:R-:W-:Y:S02]  /*0200*/  ISETP.NE.U32.AND P0, PT, R7, 0x1, PT ;  /* 0x000000010700780c */ /* 0x000fe40003f05070 */
[----:B------:R-:W-:Y:S01]  /*0210*/  SHF.R.U32.HI R7, RZ, 0x3, R5 ;  /* 0x00000003ff077819 */ /* 0x000fe20000011605 */
[----:B------:R-:W-:-:S04]  /*0220*/  UIADD3 UR4, UPT, UPT, UR4, 0x80, URZ ;  /* 0x0000008004047890 */ /* 0x000fc8000fffe0ff */
[----:B------:R-:W-:Y:S01]  /*0230*/  ULEA UR4, UR6, UR4, 0x18 ;  /* 0x0000000406047291 */ /* 0x000fe2000f8ec0ff */
[----:B----4-:R0:W-:Y:S04]  /*0240*/  STS [R9], R8 ;  /* 0x0000000809007388 */ /* 0x0101e80000000800 */
[----:B-----5:R1:W-:Y:S04]  /*0250*/  STS [R9+0x20], R10 ;  /* 0x0000200a09007388 */ /* 0x0203e80000000800 */
[----:B--2---:R-:W-:Y:S04]  /*0260*/  STS [R9+0x40], R12 ;  /* 0x0000400c09007388 */ /* 0x004fe80000000800 */
[----:B---3--:R-:W-:Y:S04]  /*0270*/  STS [R9+0x60], R14 ;  /* 0x0000600e09007388 */ /* 0x008fe80000000800 */
[----:B------:R2:W-:Y:S04]  /*0280*/  STS [R16], R11 ;  /* 0x0000000b10007388 */ /* 0x0005e80000000800 */
[----:B------:R-:W-:Y:S04]  /*0290*/  STS [R16+0x40], R13 ;  /* 0x0000400d10007388 */ /* 0x000fe80000000800 */
[----:B------:R3:W-:Y:S04]  /*02a0*/  STS [R16+0x80], R15 ;  /* 0x0000800f10007388 */ /* 0x0007e80000000800 */
[----:B------:R-:W-:Y:S04]  /*02b0*/  STS [R16+0xc0], R17 ;  /* 0x0000c01110007388 */ /* 0x000fe80000000800 */
[----:B------:R-:W-:Y:S04]  /*02c0*/  STS [R16+0x100], R19 ;  /* 0x0001001310007388 */ /* 0x000fe80000000800 */
[----:B------:R-:W-:Y:S04]  /*02d0*/  STS [R16+0x140], R21 ;  /* 0x0001401510007388 */ /* 0x000fe80000000800 */
[----:B------:R-:W-:Y:S04]  /*02e0*/  STS [R16+0x180], R23 ;  /* 0x0001801710007388 */ /* 0x000fe80000000800 */
[----:B------:R4:W-:Y:S01]  /*02f0*/  STS [R16+0x1c0], R25 ;  /* 0x0001c01910007388 */ /* 0x0009e20000000800 */
[----:B------:R-:W-:Y:S01]  /*0300*/  BAR.SYNC.DEFER_BLOCKING 0x0 ;  /* 0x0000000000007b1d */ /* 0x000fe20000010000 */
[----:B0-----:R-:W-:Y:S01]  /*0310*/  IMAD.SHL.U32 R8, R5, 0x2, RZ ;  /* 0x0000000205087824 */ /* 0x001fe200078e00ff */
[----:B-1----:R-:W-:-:S04]  /*0320*/  SEL R10, R7, RZ, !P0 ;  /* 0x000000ff070a7207 */ /* 0x002fc80004000000 */
[----:B------:R-:W-:Y:S01]  /*0330*/  LOP3.LUT R8, R8, 0x2, RZ, 0xc0, !PT ;  /* 0x0000000208087812 */ /* 0x000fe200078ec0ff */
[----:B--2---:R-:W-:-:S04]  /*0340*/  IMAD.SHL.U32 R11, R10, 0x2, RZ ;  /* 0x000000020a0b7824 */ /* 0x004fc800078e00ff */
[----:B------:R-:W-:Y:S01]  /*0350*/  IMAD.MOV R9, RZ, RZ, -R8 ;  /* 0x000000ffff097224 */ /* 0x000fe200078e0a08 */
[----:B------:R-:W-:Y:S04]  /*0360*/  LDS R14, [R6] ;  /* 0x00000000060e7984 */ /* 0x000fe80000000800 */
[----:B------:R-:W0:Y:S01]  /*0370*/  LDS R13, [R6+0x40] ;  /* 0x00004000060d7984 */ /* 0x000e220000000800 */
[----:B------:R-:W-:Y:S01]  /*0380*/  IMAD.MOV R11, RZ, RZ, -R11 ;  /* 0x000000ffff0b7224 */ /* 0x000fe200078e0a0b */
[----:B------:R-:W-:-:S04]  /*0390*/  PRMT R9, R9, 0x7710, RZ ;  /* 0x0000771009097816 */ /* 0x000fc800000000ff */
[----:B------:R-:W-:Y:S02]  /*03a0*/  PRMT R12, R11, 0x7710, RZ ;  /* 0x000077100b0c7816 */ /* 0x000fe400000000ff */
[----:B------:R-:W-:Y:S01]  /*03b0*/  IADD3 R9, PT, PT, R9, 0x1, RZ ;  /* 0x0000000109097810 */ /* 0x000fe20007ffe0ff */
[----:B---3--:R-:W-:Y:S02]  /*03c0*/  IMAD.SHL.U32 R15, R5, 0x10, RZ ;  /* 0x00000010050f7824 */ /* 0x008fe400078e00ff */
[----:B------:R-:W-:-:S03]  /*03d0*/  VIADD R12, R12, 0x1 ;  /* 0x000000010c0c7836 */ /* 0x000fc60000000000 */
[----:B------:R-:W0:Y:S01]  /*03e0*/  I2F.S16 R9, R9 ;  /* 0x0000000900097306 */ /* 0x000e220000101400 */
[----:B------:R-:W-:Y:S02]  /*03f0*/  LOP3.LUT R11, R5, 0x3fe, RZ, 0xc0, !PT ;  /* 0x000003fe050b7812 */ /* 0x000fe400078ec0ff */
[----:B----4-:R-:W-:-:S05]  /*0400*/  LOP3.LUT R16, R15, 0x10, RZ, 0xc0, !PT ;  /* 0x000000100f107812 */ /* 0x010fca00078ec0ff */
[----:B------:R-:W1:Y:S01]  /*0410*/  I2F.S16 R12, R12 ;  /* 0x0000000c000c7306 */ /* 0x000e620000101400 */
[----:B------:R-:W-:Y:S02]  /*0420*/  IADD3 R16, PT, PT, R11, R16, RZ ;  /* 0x000000100b107210 */ /* 0x000fe40007ffe0ff */
[----:B------:R-:W-:-:S05]  /*0430*/  LOP3.LUT R15, R10, 0xffff, RZ, 0xc0, !PT ;  /* 0x0000ffff0a0f7812 */ /* 0x000fca00078ec0ff */
[----:B------:R-:W-:Y:S02]  /*0440*/  IMAD.IADD R15, R16, 0x1, R15 ;  /* 0x00000001100f7824 */ /* 0x000fe400078e020f */
[----:B0-----:R-:W-:-:S03]  /*0450*/  FFMA R13, R9, R13, R14 ;  /* 0x0000000d090d7223 */ /* 0x001fc6000000000e */
[----:B------:R-:W-:Y:S01]  /*0460*/  LEA R14, R15, UR4, 0x2 ;  /* 0x000000040f0e7c11 */ /* 0x000fe2000f8e10ff */
[----:B-1----:R-:W-:-:S05]  /*0470*/  FMUL R13, R12, R13 ;  /* 0x0000000d0c0d7220 */ /* 0x002fca0000400000 */
[----:B------:R-:W-:Y:S04]  /*0480*/  STS [R14], R13 ;  /* 0x0000000d0e007388 */ /* 0x000fe80000000800 */
[----:B------:R-:W-:Y:S04]  /*0490*/  LDS R12, [R6+0x4] ;  /* 0x00000400060c7984 */ /* 0x000fe80000000800 */
[----:B------:R-:W0:Y:S01]  /*04a0*/  LDS R15, [R6+0x44] ;  /* 0x00004400060f7984 */ /* 0x000e220000000800 */
[----:B------:R-:W-:-:S04]  /*04b0*/  PRMT R10, R10, 0x9910, RZ ;  /* 0x000099100a0a7816 */ /* 0x000fc800000000ff */
[----:B------:R-:W-:-:S04]  /*04c0*/  ISETP.NE.AND P0, PT, R10, RZ, PT ;  /* 0x000000ff0a00720c */ /* 0x000fc80003f05270 */
[----:B------:R-:W-:-:S05]  /*04d0*/  SEL R17, RZ, 0x1, P0 ;  /* 0x00000001ff117807 */ /* 0x000fca0000000000 */
[----:B------:R-:W-:-:S05]  /*04e0*/  IMAD.IADD R17, R16, 0x1, R17 ;  /* 0x0000000110117824 */ /* 0x000fca00078e0211 */
[----:B------:R-:W-:Y:S02]  /*04f0*/  LEA R17, R17, UR4, 0x2 ;  /* 0x0000000411117c11 */ /* 0x000fe4000f8e10ff */
[----:B------:R-:W-:Y:S01]  /*0500*/  LOP3.LUT R10, R5, 0x3f8, RZ, 0xc0, !PT ;  /* 0x000003f8050a7812 */ /* 0x000fe200078ec0ff */
[----:B0-----:R-:W-:-:S05]  /*0510*/  FFMA R12, R9, R15, R12 ;  /* 0x0000000f090c7223 */ /* 0x001fca000000000c */
[----:B------:R-:W-:Y:S01]  /*0520*/  STS [R17], R12 ;  /* 0x0000000c11007388 */ /* 0x000fe20000000800 */
[----:B------:R-:W-:-:S05]  /*0530*/  IMAD.IADD R11, R11, 0x1, R10 ;  /* 0x000000010b0b7824 */ /* 0x000fca00078e020a */
[----:B------:R-:W-:Y:S01]  /*0540*/  LEA R10, R11, UR4, 0x2 ;  /* 0x000000040b0a7c11 */ /* 0x000fe2000f8e10ff */
[----:B------:R-:W-:Y:S06]  /*0550*/  BAR.SYNC.DEFER_BLOCKING 0x0 ;  /* 0x0000000000007b1d */ /* 0x000fec0000010000 */
[----:B------:R-:W-:Y:S04]  /*0560*/  LDS R6, [R10] ;  /* 0x000000000a067984 */ /* 0x000fe80000000800 */
[----:B------:R-:W0:Y:S01]  /*0570*/  LDS R13, [R10+0x20] ;  /* 0x000020000a0d7984 */ /* 0x000e220000000800 */
[----:B------:R-:W-:-:S04]  /*0580*/  SHF.L.U32 R14, R5, 0x3, RZ ;  /* 0x00000003050e7819 */ /* 0x000fc800000006ff */
[----:B------:R-:W-:-:S05]  /*0590*/  LOP3.LUT R14, R14, 0x8, RZ, 0xc0, !PT ;  /* 0x000000080e0e7812 */ /* 0x000fca00078ec0ff */
[----:B------:R-:W-:-:S05]  /*05a0*/  IMAD.IADD R14, R11, 0x1, R14 ;  /* 0x000000010b0e7824 */ /* 0x000fca00078e020e */
[----:B------:R-:W-:Y:S01]  /*05b0*/  LEA R11, R14, UR7, 0x2 ;  /* 0x000000070e0b7c11 */ /* 0x000fe2000f8e10ff */
[----:B0-----:R-:W-:-:S05]  /*05c0*/  FFMA R6, R9, R13, R6 ;  /* 0x0000000d09067223 */ /* 0x001fca0000000006 */
[----:B------:R-:W-:Y:S04]  /*05d0*/  STS [R11], R6 ;  /* 0x000000060b007388 */ /* 0x000fe80000000800 */
[----:B------:R-:W-:Y:S04]  /*05e0*/  LDS R14, [R10+0x4] ;  /* 0x000004000a0e7984 */ /* 0x000fe80000000800 */
[----:B------:R-:W0:Y:S01]  /*05f0*/  LDS R12, [R10+0x24] ;  /* 0x000024000a0c7984 */ /* 0x000e220000000800 */
[----:B------:R-:W-:-:S05]  /*0600*/  IMAD.SHL.U32 R13, R5, 0x8000, RZ ;  /* 0x00008000050d7824 */ /* 0x000fca00078e00ff */
[----:B------:R-:W-:Y:S01]  /*0610*/  LOP3.LUT R13, R13, 0x30000, RZ, 0xc0, !PT ;  /* 0x000300000d0d7812 */ /* 0x000fe200078ec0ff */
[----:B------:R-:W-:-:S03]  /*0620*/  IMAD.IADD R7, R7, 0x1, R8 ;  /* 0x0000000107077824 */ /* 0x000fc600078e0208 */
[----:B------:R-:W-:-:S05]  /*0630*/  LEA R0, R0, R13, 0x12 ;  /* 0x0000000d00007211 */ /* 0x000fca00078e90ff */
[----:B------:R-:W-:Y:S02]  /*0640*/  IMAD R0, R7, R0, RZ ;  /* 0x0000000007007224 */ /* 0x000fe400078e02ff */
[----:B0-----:R-:W-:-:S05]  /*0650*/  FFMA R12, R9, R12, R14 ;  /* 0x0000000c090c7223 */ /* 0x001fca000000000e */
[----:B------:R-:W-:Y:S01]  /*0660*/  STS [R11+0x4], R12 ;  /* 0x0000040c0b007388 */ /* 0x000fe20000000800 */
[----:B------:R-:W-:Y:S01]  /*0670*/  BAR.SYNC.DEFER_BLOCKING 0x0 ;  /* 0x0000000000007b1d */ /* 0x000fe20000010000 */
[----:B------:R-:W-:-:S05]  /*0680*/  LEA.HI.SX32 R0, R0, UR5, 0x13 ;  /* 0x0000000500007c11 */ /* 0x000fca000f8f9aff */
[----:B------:R-:W-:Y:S04]  /*0690*/  LDS R9, [R0+0x4] ;  /* 0x0000040000097984 */ /* 0x000fe80000000800 */
[----:B------:R-:W0:Y:S04]  /*06a0*/  LDS.64 R6, [R11] ;  /* 0x000000000b067984 */ /* 0x000e280000000a00 */
[----:B------:R-:W1:Y:S01]  /*06b0*/  LDS R8, [R0] ;  /* 0x0000000000087984 */ /* 0x000e620000000800 */
[----:B------:R-:W-:-:S05]  /*06c0*/  IMAD.SHL.U32 R5, R5, 0x20, RZ ;  /* 0x0000002005057824 */ /* 0x000fca00078e00ff */
[----:B------:R-:W-:-:S05]  /*06d0*/  LOP3.LUT R13, R5, 0x20, RZ, 0xc0, !PT ;  /* 0x00000020050d7812 */ /* 0x000fca00078ec0ff */
[----:B------:R-:W-:Y:S02]  /*06e0*/  IMAD.IADD R13, R10, 0x1, R13 ;  /* 0x000000010a0d7824 */ /* 0x000fe400078e020d */
[----:B0-----:R-:W-:Y:S01]  /*06f0*/  FMUL R5, R9, R7 ;  /* 0x0000000709057220 */ /* 0x001fe20000400000 */
[----:B------:R-:W-:-:S03]  /*0700*/  FMUL R9, R6, R9 ;  /* 0x0000000906097220 */ /* 0x000fc60000400000 */
[----:B-1----:R-:W-:Y:S01]  /*0710*/  FFMA R6, R6, R8, R5 ;  /* 0x0000000806067223 */ /* 0x002fe20000000005 */
[----:B------:R-:W-:-:S05]  /*0720*/  FFMA R7, R8, R7, -R9 ;  /* 0x0000000708077223 */ /* 0x000fca0000000809 */
[----:B------:R-:W-:Y:S01]  /*0730*/  STS.64 [R13], R6 ;  /* 0x000000060d007388 */ /* 0x000fe20000000a00 */
[----:B------:R-:W-:Y:S01]  /*0740*/  LEA R4, R4, UR4, 0x2 ;  /* 0x0000000404047c11 */ /* 0x000fe2000f8e10ff */
[----:B------:R-:W-:Y:S06]  /*0750*/  BAR.SYNC.DEFER_BLOCKING 0x0 ;  /* 0x0000000000007b1d */ /* 0x000fec0000010000 */
[----:B------:R-:W0:Y:S04]  /*0760*/  LDS R5, [R4] ;  /* 0x0000000004057984 */ /* 0x000e280000000800 */
[----:B------:R-:W1:Y:S04]  /*0770*/  LDS R9, [R4+0x20] ;  /* 0x0000200004097984 */ /* 0x000e680000000800 */
[----:B------:R-:W2:Y:S04]  /*0780*/  LDS R11, [R4+0x40] ;  /* 0x00004000040b7984 */ /* 0x000ea80000000800 */
[----:B------:R-:W3:Y:S04]  /*0790*/  LDS R15, [R4+0x60] ;  /* 0x00006000040f7984 */ /* 0x000ee80000000800 */
[----:B0-----:R-:W-:Y:S04]  /*07a0*/  STG.E desc[UR8][R2.64], R5 ;  /* 0x0000000502007986 */ /* 0x001fe8000c101908 */
[----:B-1----:R-:W-:Y:S04]  /*07b0*/  STG.E desc[UR8][R2.64+0x80], R9 ;  /* 0x0000800902007986 */ /* 0x002fe8000c101908 */
[----:B--2---:R-:W-:Y:S04]  /*07c0*/  STG.E desc[UR8][R2.64+0x100], R11 ;  /* 0x0001000b02007986 */ /* 0x004fe8000c101908 */
[----:B---3--:R-:W-:Y:S01]  /*07d0*/  STG.E desc[UR8][R2.64+0x180], R15 ;  /* 0x0001800f02007986 */ /* 0x008fe2000c101908 */
[----:B------:R-:W-:Y:S05]  /*07e0*/  EXIT ;  /* 0x000000000000794d */ /* 0x000fea0003800000 */
.L_x_1:
        /* <DEDUP_REMOVED lines=9> */
.L_x_3:


//--------------------- .nv.shared._Z7kernel1PfS_ --------------------------
	.section	.nv.shared._Z7kernel1PfS_,"aw",@nobits
	.sectionflags	@""
	.align	4
.nv.shared._Z7kernel1PfS_:
	.zero		1792


//--------------------- .nv.shared.reserved.0     --------------------------
	.section	.nv.shared.reserved.0,"aw",@nobits
	.weak		__nv_reservedSMEM_offset_0_alias
	.size		__nv_reservedSMEM_offset_0_alias, 0, 64
	.other		__nv_reservedSMEM_offset_0_alias,@"STO_CUDA_RESERVED_SHARED STV_DEFAULT"
__nv_reservedSMEM_offset_0_alias:
	.zero		0
	.zero		64


//--------------------- .nv.shared._Z7kernel0PfS_ --------------------------
	.section	.nv.shared._Z7kernel0PfS_,"aw",@nobits
	.sectionflags	@""
	.align	4
.nv.shared._Z7kernel0PfS_:
	.zero		1792


//--------------------- .nv.constant0._Z7kernel1PfS_ --------------------------
	.section	.nv.constant0._Z7kernel1PfS_,"a",@progbits
	.sectionflags	@""
	.align	4
.nv.constant0._Z7kernel1PfS_:
	.zero		912


//--------------------- .nv.constant0._Z7kernel0PfS_ --------------------------
	.section	.nv.constant0._Z7kernel0PfS_,"a",@progbits
	.sectionflags	@""
	.align	4
.nv.constant0._Z7kernel0PfS_:
	.zero		912


//--------------------- SYMBOLS --------------------------

	.type		.nv.reservedSmem.offset0,@object
	.size		.nv.reservedSmem.offset0,0x4
	.type		.nv.reservedSmem.cap,@object
	.size		.nv.reservedSmem.cap,0x4
